//
// Generated by NVIDIA NVVM Compiler
//
// Compiler Build ID: CL-36424714
// Cuda compilation tools, release 13.0, V13.0.88
// Based on NVVM 20.0.0
//

.version 9.0
.target sm_100
.address_size 64

	// .globl	_Z12__multiply__v

.visible .entry _Z12__multiply__v()
{


	ret;

}


// ===== COMPILED SASS (sm_100) =====

	.target	sm_100

	.elftype	@"ET_EXEC"


//--------------------- .note.nv.tkinfo           --------------------------
	.section	.note.nv.tkinfo,"",@"SHT_NOTE"
	.sectionflags	@"SHF_NOTE_NV_TKINFO"
	.tkinfo
        /*0018*/ 	.word	0x00000002
        /*0030*/ 	.string	""
        /*0030*/ 	.string	"ptxas"
        /*0030*/ 	.string	"Cuda compilation tools, release 13.0, V13.0.88"
        /*0030*/ 	.string	"Build cuda_13.0.r13.0/compiler.36424714_0"
        /*0030*/ 	.string	"-arch sm_100 -m 64 "



//--------------------- .note.nv.cuinfo           --------------------------
	.section	.note.nv.cuinfo,"",@"SHT_NOTE"
	.sectionflags	@"SHF_NOTE_NV_CUINFO"
        /*0018*/ 	.short	0x0002
        /*001a*/ 	.short	0x0064
        /*001c*/ 	.short	0x0082
	.zero		2


//--------------------- .nv.info                  --------------------------
	.section	.nv.info,"",@"SHT_CUDA_INFO"
	.align	4


	//----- nvinfo : EIATTR_REGCOUNT
	.align		4
        /*0000*/ 	.byte	0x04, 0x2f
        /*0002*/ 	.short	(.L_1 - .L_0)
	.align		4
.L_0:
        /*0004*/ 	.word	index@(_Z12__multiply__v)
        /*0008*/ 	.word	0x00000004


	//----- nvinfo : EIATTR_FRAME_SIZE
	.align		4
.L_1:
        /*000c*/ 	.byte	0x04, 0x11
        /*000e*/ 	.short	(.L_3 - .L_2)
	.align		4
.L_2:
        /*0010*/ 	.word	index@(_Z12__multiply__v)
        /*0014*/ 	.word	0x00000000


	//----- nvinfo : EIATTR_MIN_STACK_SIZE
	.align		4
.L_3:
        /*0018*/ 	.byte	0x04, 0x12
        /*001a*/ 	.short	(.L_5 - .L_4)
	.align		4
.L_4:
        /*001c*/ 	.word	index@(_Z12__multiply__v)
        /*0020*/ 	.word	0x00000000
.L_5:


//--------------------- .nv.compat                --------------------------
	.section	.nv.compat,"",@"SHT_CUDA_COMPAT_INFO"
	.align	4
        /*0000*/ 	.byte	0x02, 0x09, 0x00, 0x00, 0x02, 0x02, 0x01, 0x00, 0x02, 0x05, 0x05, 0x00, 0x03, 0x07, 0x01, 0x01
        /*0010*/ 	.byte	0x02, 0x03, 0x00, 0x00, 0x02, 0x06, 0x01, 0x00, 0x04, 0x0b, 0x08, 0x00, 0x09, 0x00, 0x00, 0x00
        /*0020*/ 	.byte	0x00, 0x00, 0x00, 0x00


//--------------------- .nv.info._Z12__multiply__v --------------------------
	.section	.nv.info._Z12__multiply__v,"",@"SHT_CUDA_INFO"
	.sectionflags	@""
	.align	4


	//----- nvinfo : EIATTR_CUDA_API_VERSION
	.align		4
        /*0000*/ 	.byte	0x04, 0x37
        /*0002*/ 	.short	(.L_7 - .L_6)
.L_6:
        /*0004*/ 	.word	0x00000082


	//----- nvinfo : EIATTR_SPARSE_MMA_MASK
	.align		4
.L_7:
        /*0008*/ 	.byte	0x03, 0x50
        /*000a*/ 	.short	0x0000


	//----- nvinfo : EIATTR_MAXREG_COUNT
	.align		4
        /*000c*/ 	.byte	0x03, 0x1b
        /*000e*/ 	.short	0x00ff


	//----- nvinfo : EIATTR_MERCURY_ISA_VERSION
	.align		4
        /*0010*/ 	.byte	0x03, 0x5f
        /*0012*/ 	.short	0x0101


	//----- nvinfo : EIATTR_VRC_CTA_INIT_COUNT
	.align		4
        /*0014*/ 	.byte	0x02, 0x4a
	.zero		1
	.zero		1


	//----- nvinfo : EIATTR_EXIT_INSTR_OFFSETS
	.align		4
        /*0018*/ 	.byte	0x04, 0x1c
        /*001a*/ 	.short	(.L_9 - .L_8)


	//   ....[0]....
.L_8:
        /*001c*/ 	.word	0x00000010


	//----- nvinfo : EIATTR_SW_WAR
	.align		4
.L_9:
        /*0020*/ 	.byte	0x04, 0x36
        /*0022*/ 	.short	(.L_11 - .L_10)
.L_10:
        /*0024*/ 	.word	0x00000008
.L_11:


//--------------------- .nv.callgraph             --------------------------
	.section	.nv.callgraph,"",@"SHT_CUDA_CALLGRAPH"
	.align	4
	.sectionentsize	8
	.align		4
        /*0000*/ 	.word	0x00000000
	.align		4
        /*0004*/ 	.word	0xffffffff
	.align		4
        /*0008*/ 	.word	0x00000000
	.align		4
        /*000c*/ 	.word	0xfffffffe
	.align		4
        /*0010*/ 	.word	0x00000000
	.align		4
        /*0014*/ 	.word	0xfffffffd
	.align		4
        /*0018*/ 	.word	0x00000000
	.align		4
        /*001c*/ 	.word	0xfffffffc


//--------------------- .text._Z12__multiply__v   --------------------------
	.section	.text._Z12__multiply__v,"ax",@progbits
	.align	128
        .global         _Z12__multiply__v
        .type           _Z12__multiply__v,@function
        .size           _Z12__multiply__v,(.L_x_1 - _Z12__multiply__v)
        .other          _Z12__multiply__v,@"STO_CUDA_ENTRY STV_DEFAULT"
_Z12__multiply__v:
.text._Z12__multiply__v:
[----:B------:R-:W-:Y:S01]  /*0000*/  LDC R1, c[0x0][0x37c] ;  /* 0x0000df00ff017b82 */ /* 0x000fe20000000800 */
[----:B------:R-:W-:Y:S05]  /*0010*/  EXIT ;  /* 0x000000000000794d */ /* 0x000fea0003800000 */
.L_x_0:
[----:B------:R-:W-:-:S00]  /*0020*/  BRA `(.L_x_0) ;  /* 0xfffffffc00fc7947 */ /* 0x000fc0000383ffff */
[----:B------:R-:W-:-:S00]  /*0030*/  NOP ;  /* 0x0000000000007918 */ /* 0x000fc00000000000 */
        /* <DEDUP_REMOVED lines=12> */
.L_x_1:


//--------------------- .nv.shared.reserved.0     --------------------------
	.section	.nv.shared.reserved.0,"aw",@nobits
	.weak		__nv_reservedSMEM_offset_0_alias
	.size		__nv_reservedSMEM_offset_0_alias, 0, 64
	.other		__nv_reservedSMEM_offset_0_alias,@"STO_CUDA_RESERVED_SHARED STV_DEFAULT"
__nv_reservedSMEM_offset_0_alias:
	.zero		0
	.zero		64


//--------------------- .nv.constant0._Z12__multiply__v --------------------------
	.section	.nv.constant0._Z12__multiply__v,"a",@progbits
	.sectionflags	@""
	.align	4
.nv.constant0._Z12__multiply__v:
	.zero		896


//--------------------- SYMBOLS --------------------------

	.type		.nv.reservedSmem.offset0,@object
	.size		.nv.reservedSmem.offset0,0x4
